//
// Generated by NVIDIA NVVM Compiler
//
// Compiler Build ID: CL-36424714
// Cuda compilation tools, release 13.0, V13.0.88
// Based on NVVM 20.0.0
//

.version 9.0
.target sm_100
.address_size 64

	// .globl	_ZN3cub18CUB_300001_SM_10006detail11EmptyKernelIvEEvv
.global .align 1 .b8 _ZN41_INTERNAL_8c8732e3_4_k_cu_405f151f_1756164cuda3std3__45__cpo5beginE[1];
.global .align 1 .b8 _ZN41_INTERNAL_8c8732e3_4_k_cu_405f151f_1756164cuda3std3__45__cpo3endE[1];
.global .align 1 .b8 _ZN41_INTERNAL_8c8732e3_4_k_cu_405f151f_1756164cuda3std3__45__cpo6cbeginE[1];
.global .align 1 .b8 _ZN41_INTERNAL_8c8732e3_4_k_cu_405f151f_1756164cuda3std3__45__cpo4cendE[1];
.global .align 1 .b8 _ZN41_INTERNAL_8c8732e3_4_k_cu_405f151f_1756164cuda3std3__45__cpo6rbeginE[1];
.global .align 1 .b8 _ZN41_INTERNAL_8c8732e3_4_k_cu_405f151f_1756164cuda3std3__45__cpo4rendE[1];
.global .align 1 .b8 _ZN41_INTERNAL_8c8732e3_4_k_cu_405f151f_1756164cuda3std3__45__cpo7crbeginE[1];
.global .align 1 .b8 _ZN41_INTERNAL_8c8732e3_4_k_cu_405f151f_1756164cuda3std3__45__cpo5crendE[1];
.global .align 1 .b8 _ZN41_INTERNAL_8c8732e3_4_k_cu_405f151f_1756164cuda3std3__443_GLOBAL__N__8c8732e3_4_k_cu_405f151f_1756166ignoreE[1];
.global .align 1 .b8 _ZN41_INTERNAL_8c8732e3_4_k_cu_405f151f_1756164cuda3std3__419piecewise_constructE[1];
.global .align 1 .b8 _ZN41_INTERNAL_8c8732e3_4_k_cu_405f151f_1756164cuda3std3__48in_placeE[1];
.global .align 1 .b8 _ZN41_INTERNAL_8c8732e3_4_k_cu_405f151f_1756164cuda3std3__420unreachable_sentinelE[1];
.global .align 1 .b8 _ZN41_INTERNAL_8c8732e3_4_k_cu_405f151f_1756164cuda3std3__47nulloptE[1];
.global .align 1 .b8 _ZN41_INTERNAL_8c8732e3_4_k_cu_405f151f_1756164cuda3std3__48unexpectE[1];
.global .align 1 .b8 _ZN41_INTERNAL_8c8732e3_4_k_cu_405f151f_1756164cuda3std6ranges3__45__cpo4swapE[1];
.global .align 1 .b8 _ZN41_INTERNAL_8c8732e3_4_k_cu_405f151f_1756164cuda3std6ranges3__45__cpo9iter_moveE[1];
.global .align 1 .b8 _ZN41_INTERNAL_8c8732e3_4_k_cu_405f151f_1756164cuda3std6ranges3__45__cpo5beginE[1];
.global .align 1 .b8 _ZN41_INTERNAL_8c8732e3_4_k_cu_405f151f_1756164cuda3std6ranges3__45__cpo3endE[1];
.global .align 1 .b8 _ZN41_INTERNAL_8c8732e3_4_k_cu_405f151f_1756164cuda3std6ranges3__45__cpo6cbeginE[1];
.global .align 1 .b8 _ZN41_INTERNAL_8c8732e3_4_k_cu_405f151f_1756164cuda3std6ranges3__45__cpo4cendE[1];
.global .align 1 .b8 _ZN41_INTERNAL_8c8732e3_4_k_cu_405f151f_1756164cuda3std6ranges3__45__cpo7advanceE[1];
.global .align 1 .b8 _ZN41_INTERNAL_8c8732e3_4_k_cu_405f151f_1756164cuda3std6ranges3__45__cpo9iter_swapE[1];
.global .align 1 .b8 _ZN41_INTERNAL_8c8732e3_4_k_cu_405f151f_1756164cuda3std6ranges3__45__cpo4nextE[1];
.global .align 1 .b8 _ZN41_INTERNAL_8c8732e3_4_k_cu_405f151f_1756164cuda3std6ranges3__45__cpo4prevE[1];
.global .align 1 .b8 _ZN41_INTERNAL_8c8732e3_4_k_cu_405f151f_1756164cuda3std6ranges3__45__cpo4dataE[1];
.global .align 1 .b8 _ZN41_INTERNAL_8c8732e3_4_k_cu_405f151f_1756164cuda3std6ranges3__45__cpo5cdataE[1];
.global .align 1 .b8 _ZN41_INTERNAL_8c8732e3_4_k_cu_405f151f_1756164cuda3std6ranges3__45__cpo4sizeE[1];
.global .align 1 .b8 _ZN41_INTERNAL_8c8732e3_4_k_cu_405f151f_1756164cuda3std6ranges3__45__cpo5ssizeE[1];
.global .align 1 .b8 _ZN41_INTERNAL_8c8732e3_4_k_cu_405f151f_1756164cuda3std6ranges3__45__cpo8distanceE[1];
.global .align 1 .b8 _ZN41_INTERNAL_8c8732e3_4_k_cu_405f151f_1756166thrust24THRUST_300001_SM_1000_NS8cuda_cub3parE[1];
.global .align 1 .b8 _ZN41_INTERNAL_8c8732e3_4_k_cu_405f151f_1756166thrust24THRUST_300001_SM_1000_NS8cuda_cub10par_nosyncE[1];
.global .align 1 .b8 _ZN41_INTERNAL_8c8732e3_4_k_cu_405f151f_1756166thrust24THRUST_300001_SM_1000_NS6system6detail10sequential3seqE[1];
.global .align 1 .b8 _ZN41_INTERNAL_8c8732e3_4_k_cu_405f151f_1756166thrust24THRUST_300001_SM_1000_NS6system3cpp3parE[1];
.global .align 1 .b8 _ZN41_INTERNAL_8c8732e3_4_k_cu_405f151f_1756166thrust24THRUST_300001_SM_1000_NS12placeholders2_1E[1];
.global .align 1 .b8 _ZN41_INTERNAL_8c8732e3_4_k_cu_405f151f_1756166thrust24THRUST_300001_SM_1000_NS12placeholders2_2E[1];
.global .align 1 .b8 _ZN41_INTERNAL_8c8732e3_4_k_cu_405f151f_1756166thrust24THRUST_300001_SM_1000_NS12placeholders2_3E[1];
.global .align 1 .b8 _ZN41_INTERNAL_8c8732e3_4_k_cu_405f151f_1756166thrust24THRUST_300001_SM_1000_NS12placeholders2_4E[1];
.global .align 1 .b8 _ZN41_INTERNAL_8c8732e3_4_k_cu_405f151f_1756166thrust24THRUST_300001_SM_1000_NS12placeholders2_5E[1];
.global .align 1 .b8 _ZN41_INTERNAL_8c8732e3_4_k_cu_405f151f_1756166thrust24THRUST_300001_SM_1000_NS12placeholders2_6E[1];
.global .align 1 .b8 _ZN41_INTERNAL_8c8732e3_4_k_cu_405f151f_1756166thrust24THRUST_300001_SM_1000_NS12placeholders2_7E[1];
.global .align 1 .b8 _ZN41_INTERNAL_8c8732e3_4_k_cu_405f151f_1756166thrust24THRUST_300001_SM_1000_NS12placeholders2_8E[1];
.global .align 1 .b8 _ZN41_INTERNAL_8c8732e3_4_k_cu_405f151f_1756166thrust24THRUST_300001_SM_1000_NS12placeholders2_9E[1];
.global .align 1 .b8 _ZN41_INTERNAL_8c8732e3_4_k_cu_405f151f_1756166thrust24THRUST_300001_SM_1000_NS12placeholders3_10E[1];
.global .align 1 .b8 _ZN41_INTERNAL_8c8732e3_4_k_cu_405f151f_1756166thrust24THRUST_300001_SM_1000_NS3seqE[1];
.global .align 1 .b8 _ZN41_INTERNAL_8c8732e3_4_k_cu_405f151f_1756166thrust24THRUST_300001_SM_1000_NS6deviceE[1];

.visible .entry _ZN3cub18CUB_300001_SM_10006detail11EmptyKernelIvEEvv()
{


	ret;

}


// ===== COMPILED SASS (sm_100) =====

	.target	sm_100

	.elftype	@"ET_EXEC"


//--------------------- .note.nv.tkinfo           --------------------------
	.section	.note.nv.tkinfo,"",@"SHT_NOTE"
	.sectionflags	@"SHF_NOTE_NV_TKINFO"
	.tkinfo
        /*0018*/ 	.word	0x00000002
        /*0030*/ 	.string	""
        /*0030*/ 	.string	"ptxas"
        /*0030*/ 	.string	"Cuda compilation tools, release 13.0, V13.0.88"
        /*0030*/ 	.string	"Build cuda_13.0.r13.0/compiler.36424714_0"
        /*0030*/ 	.string	"-arch sm_100 -m 64 "



//--------------------- .note.nv.cuinfo           --------------------------
	.section	.note.nv.cuinfo,"",@"SHT_NOTE"
	.sectionflags	@"SHF_NOTE_NV_CUINFO"
        /*0018*/ 	.short	0x0002
        /*001a*/ 	.short	0x0064
        /*001c*/ 	.short	0x0082
	.zero		2


//--------------------- .nv.info                  --------------------------
	.section	.nv.info,"",@"SHT_CUDA_INFO"
	.align	4


	//----- nvinfo : EIATTR_REGCOUNT
	.align		4
        /*0000*/ 	.byte	0x04, 0x2f
        /*0002*/ 	.short	(.L_46 - .L_45)
	.align		4
.L_45:
        /*0004*/ 	.word	index@(_ZN3cub18CUB_300001_SM_10006detail11EmptyKernelIvEEvv)
        /*0008*/ 	.word	0x00000004


	//----- nvinfo : EIATTR_FRAME_SIZE
	.align		4
.L_46:
        /*000c*/ 	.byte	0x04, 0x11
        /*000e*/ 	.short	(.L_48 - .L_47)
	.align		4
.L_47:
        /*0010*/ 	.word	index@(_ZN3cub18CUB_300001_SM_10006detail11EmptyKernelIvEEvv)
        /*0014*/ 	.word	0x00000000


	//----- nvinfo : EIATTR_MIN_STACK_SIZE
	.align		4
.L_48:
        /*0018*/ 	.byte	0x04, 0x12
        /*001a*/ 	.short	(.L_50 - .L_49)
	.align		4
.L_49:
        /*001c*/ 	.word	index@(_ZN3cub18CUB_300001_SM_10006detail11EmptyKernelIvEEvv)
        /*0020*/ 	.word	0x00000000
.L_50:


//--------------------- .nv.compat                --------------------------
	.section	.nv.compat,"",@"SHT_CUDA_COMPAT_INFO"
	.align	4
        /*0000*/ 	.byte	0x02, 0x09, 0x00, 0x00, 0x02, 0x02, 0x01, 0x00, 0x02, 0x05, 0x05, 0x00, 0x03, 0x07, 0x01, 0x01
        /*0010*/ 	.byte	0x02, 0x03, 0x00, 0x00, 0x02, 0x06, 0x01, 0x00, 0x04, 0x0b, 0x08, 0x00, 0x09, 0x00, 0x00, 0x00
        /*0020*/ 	.byte	0x00, 0x00, 0x00, 0x00


//--------------------- .nv.info._ZN3cub18CUB_300001_SM_10006detail11EmptyKernelIvEEvv --------------------------
	.section	.nv.info._ZN3cub18CUB_300001_SM_10006detail11EmptyKernelIvEEvv,"",@"SHT_CUDA_INFO"
	.sectionflags	@""
	.align	4


	//----- nvinfo : EIATTR_CUDA_API_VERSION
	.align		4
        /*0000*/ 	.byte	0x04, 0x37
        /*0002*/ 	.short	(.L_52 - .L_51)
.L_51:
        /*0004*/ 	.word	0x00000082


	//----- nvinfo : EIATTR_SPARSE_MMA_MASK
	.align		4
.L_52:
        /*0008*/ 	.byte	0x03, 0x50
        /*000a*/ 	.short	0x0000


	//----- nvinfo : EIATTR_MAXREG_COUNT
	.align		4
        /*000c*/ 	.byte	0x03, 0x1b
        /*000e*/ 	.short	0x00ff


	//----- nvinfo : EIATTR_MERCURY_ISA_VERSION
	.align		4
        /*0010*/ 	.byte	0x03, 0x5f
        /*0012*/ 	.short	0x0101


	//----- nvinfo : EIATTR_VRC_CTA_INIT_COUNT
	.align		4
        /*0014*/ 	.byte	0x02, 0x4a
	.zero		1
	.zero		1


	//----- nvinfo : EIATTR_EXIT_INSTR_OFFSETS
	.align		4
        /*0018*/ 	.byte	0x04, 0x1c
        /*001a*/ 	.short	(.L_54 - .L_53)


	//   ....[0]....
.L_53:
        /*001c*/ 	.word	0x00000010


	//----- nvinfo : EIATTR_SW_WAR
	.align		4
.L_54:
        /*0020*/ 	.byte	0x04, 0x36
        /*0022*/ 	.short	(.L_56 - .L_55)
.L_55:
        /*0024*/ 	.word	0x00000008
.L_56:


//--------------------- .nv.callgraph             --------------------------
	.section	.nv.callgraph,"",@"SHT_CUDA_CALLGRAPH"
	.align	4
	.sectionentsize	8
	.align		4
        /*0000*/ 	.word	0x00000000
	.align		4
        /*0004*/ 	.word	0xffffffff
	.align		4
        /*0008*/ 	.word	0x00000000
	.align		4
        /*000c*/ 	.word	0xfffffffe
	.align		4
        /*0010*/ 	.word	0x00000000
	.align		4
        /*0014*/ 	.word	0xfffffffd
	.align		4
        /*0018*/ 	.word	0x00000000
	.align		4
        /*001c*/ 	.word	0xfffffffc


//--------------------- .nv.constant4             --------------------------
	.section	.nv.constant4,"a",@progbits
	.align	8
	.align		8
.nv.constant4:
        /*0000*/ 	.dword	_ZN41_INTERNAL_8c8732e3_4_k_cu_405f151f_1760114cuda3std3__45__cpo5beginE
	.align		8
        /*0008*/ 	.dword	_ZN41_INTERNAL_8c8732e3_4_k_cu_405f151f_1760114cuda3std3__45__cpo3endE
	.align		8
        /*0010*/ 	.dword	_ZN41_INTERNAL_8c8732e3_4_k_cu_405f151f_1760114cuda3std3__45__cpo6cbeginE
	.align		8
        /*0018*/ 	.dword	_ZN41_INTERNAL_8c8732e3_4_k_cu_405f151f_1760114cuda3std3__45__cpo4cendE
	.align		8
        /*0020*/ 	.dword	_ZN41_INTERNAL_8c8732e3_4_k_cu_405f151f_1760114cuda3std3__45__cpo6rbeginE
	.align		8
        /*0028*/ 	.dword	_ZN41_INTERNAL_8c8732e3_4_k_cu_405f151f_1760114cuda3std3__45__cpo4rendE
	.align		8
        /*0030*/ 	.dword	_ZN41_INTERNAL_8c8732e3_4_k_cu_405f151f_1760114cuda3std3__45__cpo7crbeginE
	.align		8
        /*0038*/ 	.dword	_ZN41_INTERNAL_8c8732e3_4_k_cu_405f151f_1760114cuda3std3__45__cpo5crendE
	.align		8
        /*0040*/ 	.dword	_ZN41_INTERNAL_8c8732e3_4_k_cu_405f151f_1760114cuda3std3__443_GLOBAL__N__8c8732e3_4_k_cu_405f151f_1760116ignoreE
	.align		8
        /*0048*/ 	.dword	_ZN41_INTERNAL_8c8732e3_4_k_cu_405f151f_1760114cuda3std3__419piecewise_constructE
	.align		8
        /*0050*/ 	.dword	_ZN41_INTERNAL_8c8732e3_4_k_cu_405f151f_1760114cuda3std3__48in_placeE
	.align		8
        /*0058*/ 	.dword	_ZN41_INTERNAL_8c8732e3_4_k_cu_405f151f_1760114cuda3std3__420unreachable_sentinelE
	.align		8
        /*0060*/ 	.dword	_ZN41_INTERNAL_8c8732e3_4_k_cu_405f151f_1760114cuda3std3__47nulloptE
	.align		8
        /*0068*/ 	.dword	_ZN41_INTERNAL_8c8732e3_4_k_cu_405f151f_1760114cuda3std3__48unexpectE
	.align		8
        /*0070*/ 	.dword	_ZN41_INTERNAL_8c8732e3_4_k_cu_405f151f_1760114cuda3std6ranges3__45__cpo4swapE
	.align		8
        /*0078*/ 	.dword	_ZN41_INTERNAL_8c8732e3_4_k_cu_405f151f_1760114cuda3std6ranges3__45__cpo9iter_moveE
	.align		8
        /*0080*/ 	.dword	_ZN41_INTERNAL_8c8732e3_4_k_cu_405f151f_1760114cuda3std6ranges3__45__cpo5beginE
	.align		8
        /*0088*/ 	.dword	_ZN41_INTERNAL_8c8732e3_4_k_cu_405f151f_1760114cuda3std6ranges3__45__cpo3endE
	.align		8
        /*0090*/ 	.dword	_ZN41_INTERNAL_8c8732e3_4_k_cu_405f151f_1760114cuda3std6ranges3__45__cpo6cbeginE
	.align		8
        /*0098*/ 	.dword	_ZN41_INTERNAL_8c8732e3_4_k_cu_405f151f_1760114cuda3std6ranges3__45__cpo4cendE
	.align		8
        /*00a0*/ 	.dword	_ZN41_INTERNAL_8c8732e3_4_k_cu_405f151f_1760114cuda3std6ranges3__45__cpo7advanceE
	.align		8
        /*00a8*/ 	.dword	_ZN41_INTERNAL_8c8732e3_4_k_cu_405f151f_1760114cuda3std6ranges3__45__cpo9iter_swapE
	.align		8
        /*00b0*/ 	.dword	_ZN41_INTERNAL_8c8732e3_4_k_cu_405f151f_1760114cuda3std6ranges3__45__cpo4nextE
	.align		8
        /*00b8*/ 	.dword	_ZN41_INTERNAL_8c8732e3_4_k_cu_405f151f_1760114cuda3std6ranges3__45__cpo4prevE
	.align		8
        /*00c0*/ 	.dword	_ZN41_INTERNAL_8c8732e3_4_k_cu_405f151f_1760114cuda3std6ranges3__45__cpo4dataE
	.align		8
        /*00c8*/ 	.dword	_ZN41_INTERNAL_8c8732e3_4_k_cu_405f151f_1760114cuda3std6ranges3__45__cpo5cdataE
	.align		8
        /*00d0*/ 	.dword	_ZN41_INTERNAL_8c8732e3_4_k_cu_405f151f_1760114cuda3std6ranges3__45__cpo4sizeE
	.align		8
        /*00d8*/ 	.dword	_ZN41_INTERNAL_8c8732e3_4_k_cu_405f151f_1760114cuda3std6ranges3__45__cpo5ssizeE
	.align		8
        /*00e0*/ 	.dword	_ZN41_INTERNAL_8c8732e3_4_k_cu_405f151f_1760114cuda3std6ranges3__45__cpo8distanceE
	.align		8
        /*00e8*/ 	.dword	_ZN41_INTERNAL_8c8732e3_4_k_cu_405f151f_1760116thrust24THRUST_300001_SM_1000_NS8cuda_cub3parE
	.align		8
        /*00f0*/ 	.dword	_ZN41_INTERNAL_8c8732e3_4_k_cu_405f151f_1760116thrust24THRUST_300001_SM_1000_NS8cuda_cub10par_nosyncE
	.align		8
        /*00f8*/ 	.dword	_ZN41_INTERNAL_8c8732e3_4_k_cu_405f151f_1760116thrust24THRUST_300001_SM_1000_NS6system6detail10sequential3seqE
	.align		8
        /*0100*/ 	.dword	_ZN41_INTERNAL_8c8732e3_4_k_cu_405f151f_1760116thrust24THRUST_300001_SM_1000_NS6system3cpp3parE
	.align		8
        /*0108*/ 	.dword	_ZN41_INTERNAL_8c8732e3_4_k_cu_405f151f_1760116thrust24THRUST_300001_SM_1000_NS12placeholders2_1E
	.align		8
        /*0110*/ 	.dword	_ZN41_INTERNAL_8c8732e3_4_k_cu_405f151f_1760116thrust24THRUST_300001_SM_1000_NS12placeholders2_2E
	.align		8
        /*0118*/ 	.dword	_ZN41_INTERNAL_8c8732e3_4_k_cu_405f151f_1760116thrust24THRUST_300001_SM_1000_NS12placeholders2_3E
	.align		8
        /*0120*/ 	.dword	_ZN41_INTERNAL_8c8732e3_4_k_cu_405f151f_1760116thrust24THRUST_300001_SM_1000_NS12placeholders2_4E
	.align		8
        /*0128*/ 	.dword	_ZN41_INTERNAL_8c8732e3_4_k_cu_405f151f_1760116thrust24THRUST_300001_SM_1000_NS12placeholders2_5E
	.align		8
        /*0130*/ 	.dword	_ZN41_INTERNAL_8c8732e3_4_k_cu_405f151f_1760116thrust24THRUST_300001_SM_1000_NS12placeholders2_6E
	.align		8
        /*0138*/ 	.dword	_ZN41_INTERNAL_8c8732e3_4_k_cu_405f151f_1760116thrust24THRUST_300001_SM_1000_NS12placeholders2_7E
	.align		8
        /*0140*/ 	.dword	_ZN41_INTERNAL_8c8732e3_4_k_cu_405f151f_1760116thrust24THRUST_300001_SM_1000_NS12placeholders2_8E
	.align		8
        /*0148*/ 	.dword	_ZN41_INTERNAL_8c8732e3_4_k_cu_405f151f_1760116thrust24THRUST_300001_SM_1000_NS12placeholders2_9E
	.align		8
        /*0150*/ 	.dword	_ZN41_INTERNAL_8c8732e3_4_k_cu_405f151f_1760116thrust24THRUST_300001_SM_1000_NS12placeholders3_10E
	.align		8
        /*0158*/ 	.dword	_ZN41_INTERNAL_8c8732e3_4_k_cu_405f151f_1760116thrust24THRUST_300001_SM_1000_NS3seqE
	.align		8
        /*0160*/ 	.dword	_ZN41_INTERNAL_8c8732e3_4_k_cu_405f151f_1760116thrust24THRUST_300001_SM_1000_NS6deviceE


//--------------------- .text._ZN3cub18CUB_300001_SM_10006detail11EmptyKernelIvEEvv --------------------------
	.section	.text._ZN3cub18CUB_300001_SM_10006detail11EmptyKernelIvEEvv,"ax",@progbits
	.align	128
        .global         _ZN3cub18CUB_300001_SM_10006detail11EmptyKernelIvEEvv
        .type           _ZN3cub18CUB_300001_SM_10006detail11EmptyKernelIvEEvv,@function
        .size           _ZN3cub18CUB_300001_SM_10006detail11EmptyKernelIvEEvv,(.L_x_1 - _ZN3cub18CUB_300001_SM_10006detail11EmptyKernelIvEEvv)
        .other          _ZN3cub18CUB_300001_SM_10006detail11EmptyKernelIvEEvv,@"STO_CUDA_ENTRY STV_DEFAULT"
_ZN3cub18CUB_300001_SM_10006detail11EmptyKernelIvEEvv:
.text._ZN3cub18CUB_300001_SM_10006detail11EmptyKernelIvEEvv:
[----:B------:R-:W-:Y:S01]  /*0000*/  LDC R1, c[0x0][0x37c] ;  /* 0x0000df00ff017b82 */ /* 0x000fe20000000800 */
[----:B------:R-:W-:Y:S05]  /*0010*/  EXIT ;  /* 0x000000000000794d */ /* 0x000fea0003800000 */
.L_x_0:
[----:B------:R-:W-:-:S00]  /*0020*/  BRA `(.L_x_0) ;  /* 0xfffffffc00fc7947 */ /* 0x000fc0000383ffff */
[----:B------:R-:W-:-:S00]  /*0030*/  NOP ;  /* 0x0000000000007918 */ /* 0x000fc00000000000 */
        /* <DEDUP_REMOVED lines=12> */
.L_x_1:


//--------------------- .nv.shared.reserved.0     --------------------------
	.section	.nv.shared.reserved.0,"aw",@nobits
	.weak		__nv_reservedSMEM_offset_0_alias
	.size		__nv_reservedSMEM_offset_0_alias, 0, 64
	.other		__nv_reservedSMEM_offset_0_alias,@"STO_CUDA_RESERVED_SHARED STV_DEFAULT"
__nv_reservedSMEM_offset_0_alias:
	.zero		0
	.zero		64


//--------------------- .nv.global                --------------------------
	.section	.nv.global,"aw",@nobits
.nv.global:
	.type		_ZN41_INTERNAL_8c8732e3_4_k_cu_405f151f_1760116thrust24THRUST_300001_SM_1000_NS12placeholders2_8E,@object
	.size		_ZN41_INTERNAL_8c8732e3_4_k_cu_405f151f_1760116thrust24THRUST_300001_SM_1000_NS12placeholders2_8E,(_ZN41_INTERNAL_8c8732e3_4_k_cu_405f151f_1760114cuda3std3__443_GLOBAL__N__8c8732e3_4_k_cu_405f151f_1760116ignoreE - _ZN41_INTERNAL_8c8732e3_4_k_cu_405f151f_1760116thrust24THRUST_300001_SM_1000_NS12placeholders2_8E)
_ZN41_INTERNAL_8c8732e3_4_k_cu_405f151f_1760116thrust24THRUST_300001_SM_1000_NS12placeholders2_8E:
	.zero		1
	.type		_ZN41_INTERNAL_8c8732e3_4_k_cu_405f151f_1760114cuda3std3__443_GLOBAL__N__8c8732e3_4_k_cu_405f151f_1760116ignoreE,@object
	.size		_ZN41_INTERNAL_8c8732e3_4_k_cu_405f151f_1760114cuda3std3__443_GLOBAL__N__8c8732e3_4_k_cu_405f151f_1760116ignoreE,(_ZN41_INTERNAL_8c8732e3_4_k_cu_405f151f_1760114cuda3std6ranges3__45__cpo4dataE - _ZN41_INTERNAL_8c8732e3_4_k_cu_405f151f_1760114cuda3std3__443_GLOBAL__N__8c8732e3_4_k_cu_405f151f_1760116ignoreE)
_ZN41_INTERNAL_8c8732e3_4_k_cu_405f151f_1760114cuda3std3__443_GLOBAL__N__8c8732e3_4_k_cu_405f151f_1760116ignoreE:
	.zero		1
	.type		_ZN41_INTERNAL_8c8732e3_4_k_cu_405f151f_1760114cuda3std6ranges3__45__cpo4dataE,@object
	.size		_ZN41_INTERNAL_8c8732e3_4_k_cu_405f151f_1760114cuda3std6ranges3__45__cpo4dataE,(_ZN41_INTERNAL_8c8732e3_4_k_cu_405f151f_1760116thrust24THRUST_300001_SM_1000_NS6system3cpp3parE - _ZN41_INTERNAL_8c8732e3_4_k_cu_405f151f_1760114cuda3std6ranges3__45__cpo4dataE)
_ZN41_INTERNAL_8c8732e3_4_k_cu_405f151f_1760114cuda3std6ranges3__45__cpo4dataE:
	.zero		1
	.type		_ZN41_INTERNAL_8c8732e3_4_k_cu_405f151f_1760116thrust24THRUST_300001_SM_1000_NS6system3cpp3parE,@object
	.size		_ZN41_INTERNAL_8c8732e3_4_k_cu_405f151f_1760116thrust24THRUST_300001_SM_1000_NS6system3cpp3parE,(_ZN41_INTERNAL_8c8732e3_4_k_cu_405f151f_1760114cuda3std3__45__cpo5beginE - _ZN41_INTERNAL_8c8732e3_4_k_cu_405f151f_1760116thrust24THRUST_300001_SM_1000_NS6system3cpp3parE)
_ZN41_INTERNAL_8c8732e3_4_k_cu_405f151f_1760116thrust24THRUST_300001_SM_1000_NS6system3cpp3parE:
	.zero		1
	.type		_ZN41_INTERNAL_8c8732e3_4_k_cu_405f151f_1760114cuda3std3__45__cpo5beginE,@object
	.size		_ZN41_INTERNAL_8c8732e3_4_k_cu_405f151f_1760114cuda3std3__45__cpo5beginE,(_ZN41_INTERNAL_8c8732e3_4_k_cu_405f151f_1760114cuda3std6ranges3__45__cpo5beginE - _ZN41_INTERNAL_8c8732e3_4_k_cu_405f151f_1760114cuda3std3__45__cpo5beginE)
_ZN41_INTERNAL_8c8732e3_4_k_cu_405f151f_1760114cuda3std3__45__cpo5beginE:
	.zero		1
	.type		_ZN41_INTERNAL_8c8732e3_4_k_cu_405f151f_1760114cuda3std6ranges3__45__cpo5beginE,@object
	.size		_ZN41_INTERNAL_8c8732e3_4_k_cu_405f151f_1760114cuda3std6ranges3__45__cpo5beginE,(_ZN41_INTERNAL_8c8732e3_4_k_cu_405f151f_1760116thrust24THRUST_300001_SM_1000_NS6deviceE - _ZN41_INTERNAL_8c8732e3_4_k_cu_405f151f_1760114cuda3std6ranges3__45__cpo5beginE)
_ZN41_INTERNAL_8c8732e3_4_k_cu_405f151f_1760114cuda3std6ranges3__45__cpo5beginE:
	.zero		1
	.type		_ZN41_INTERNAL_8c8732e3_4_k_cu_405f151f_1760116thrust24THRUST_300001_SM_1000_NS6deviceE,@object
	.size		_ZN41_INTERNAL_8c8732e3_4_k_cu_405f151f_1760116thrust24THRUST_300001_SM_1000_NS6deviceE,(_ZN41_INTERNAL_8c8732e3_4_k_cu_405f151f_1760114cuda3std3__47nulloptE - _ZN41_INTERNAL_8c8732e3_4_k_cu_405f151f_1760116thrust24THRUST_300001_SM_1000_NS6deviceE)
_ZN41_INTERNAL_8c8732e3_4_k_cu_405f151f_1760116thrust24THRUST_300001_SM_1000_NS6deviceE:
	.zero		1
	.type		_ZN41_INTERNAL_8c8732e3_4_k_cu_405f151f_1760114cuda3std3__47nulloptE,@object
	.size		_ZN41_INTERNAL_8c8732e3_4_k_cu_405f151f_1760114cuda3std3__47nulloptE,(_ZN41_INTERNAL_8c8732e3_4_k_cu_405f151f_1760114cuda3std6ranges3__45__cpo8distanceE - _ZN41_INTERNAL_8c8732e3_4_k_cu_405f151f_1760114cuda3std3__47nulloptE)
_ZN41_INTERNAL_8c8732e3_4_k_cu_405f151f_1760114cuda3std3__47nulloptE:
	.zero		1
	.type		_ZN41_INTERNAL_8c8732e3_4_k_cu_405f151f_1760114cuda3std6ranges3__45__cpo8distanceE,@object
	.size		_ZN41_INTERNAL_8c8732e3_4_k_cu_405f151f_1760114cuda3std6ranges3__45__cpo8distanceE,(_ZN41_INTERNAL_8c8732e3_4_k_cu_405f151f_1760116thrust24THRUST_300001_SM_1000_NS12placeholders2_4E - _ZN41_INTERNAL_8c8732e3_4_k_cu_405f151f_1760114cuda3std6ranges3__45__cpo8distanceE)
_ZN41_INTERNAL_8c8732e3_4_k_cu_405f151f_1760114cuda3std6ranges3__45__cpo8distanceE:
	.zero		1
	.type		_ZN41_INTERNAL_8c8732e3_4_k_cu_405f151f_1760116thrust24THRUST_300001_SM_1000_NS12placeholders2_4E,@object
	.size		_ZN41_INTERNAL_8c8732e3_4_k_cu_405f151f_1760116thrust24THRUST_300001_SM_1000_NS12placeholders2_4E,(_ZN41_INTERNAL_8c8732e3_4_k_cu_405f151f_1760114cuda3std3__45__cpo6rbeginE - _ZN41_INTERNAL_8c8732e3_4_k_cu_405f151f_1760116thrust24THRUST_300001_SM_1000_NS12placeholders2_4E)
_ZN41_INTERNAL_8c8732e3_4_k_cu_405f151f_1760116thrust24THRUST_300001_SM_1000_NS12placeholders2_4E:
	.zero		1
	.type		_ZN41_INTERNAL_8c8732e3_4_k_cu_405f151f_1760114cuda3std3__45__cpo6rbeginE,@object
	.size		_ZN41_INTERNAL_8c8732e3_4_k_cu_405f151f_1760114cuda3std3__45__cpo6rbeginE,(_ZN41_INTERNAL_8c8732e3_4_k_cu_405f151f_1760114cuda3std6ranges3__45__cpo7advanceE - _ZN41_INTERNAL_8c8732e3_4_k_cu_405f151f_1760114cuda3std3__45__cpo6rbeginE)
_ZN41_INTERNAL_8c8732e3_4_k_cu_405f151f_1760114cuda3std3__45__cpo6rbeginE:
	.zero		1
	.type		_ZN41_INTERNAL_8c8732e3_4_k_cu_405f151f_1760114cuda3std6ranges3__45__cpo7advanceE,@object
	.size		_ZN41_INTERNAL_8c8732e3_4_k_cu_405f151f_1760114cuda3std6ranges3__45__cpo7advanceE,(_ZN41_INTERNAL_8c8732e3_4_k_cu_405f151f_1760116thrust24THRUST_300001_SM_1000_NS12placeholders3_10E - _ZN41_INTERNAL_8c8732e3_4_k_cu_405f151f_1760114cuda3std6ranges3__45__cpo7advanceE)
_ZN41_INTERNAL_8c8732e3_4_k_cu_405f151f_1760114cuda3std6ranges3__45__cpo7advanceE:
	.zero		1
	.type		_ZN41_INTERNAL_8c8732e3_4_k_cu_405f151f_1760116thrust24THRUST_300001_SM_1000_NS12placeholders3_10E,@object
	.size		_ZN41_INTERNAL_8c8732e3_4_k_cu_405f151f_1760116thrust24THRUST_300001_SM_1000_NS12placeholders3_10E,(_ZN41_INTERNAL_8c8732e3_4_k_cu_405f151f_1760114cuda3std3__48in_placeE - _ZN41_INTERNAL_8c8732e3_4_k_cu_405f151f_1760116thrust24THRUST_300001_SM_1000_NS12placeholders3_10E)
_ZN41_INTERNAL_8c8732e3_4_k_cu_405f151f_1760116thrust24THRUST_300001_SM_1000_NS12placeholders3_10E:
	.zero		1
	.type		_ZN41_INTERNAL_8c8732e3_4_k_cu_405f151f_1760114cuda3std3__48in_placeE,@object
	.size		_ZN41_INTERNAL_8c8732e3_4_k_cu_405f151f_1760114cuda3std3__48in_placeE,(_ZN41_INTERNAL_8c8732e3_4_k_cu_405f151f_1760114cuda3std6ranges3__45__cpo4sizeE - _ZN41_INTERNAL_8c8732e3_4_k_cu_405f151f_1760114cuda3std3__48in_placeE)
_ZN41_INTERNAL_8c8732e3_4_k_cu_405f151f_1760114cuda3std3__48in_placeE:
	.zero		1
	.type		_ZN41_INTERNAL_8c8732e3_4_k_cu_405f151f_1760114cuda3std6ranges3__45__cpo4sizeE,@object
	.size		_ZN41_INTERNAL_8c8732e3_4_k_cu_405f151f_1760114cuda3std6ranges3__45__cpo4sizeE,(_ZN41_INTERNAL_8c8732e3_4_k_cu_405f151f_1760116thrust24THRUST_300001_SM_1000_NS12placeholders2_2E - _ZN41_INTERNAL_8c8732e3_4_k_cu_405f151f_1760114cuda3std6ranges3__45__cpo4sizeE)
_ZN41_INTERNAL_8c8732e3_4_k_cu_405f151f_1760114cuda3std6ranges3__45__cpo4sizeE:
	.zero		1
	.type		_ZN41_INTERNAL_8c8732e3_4_k_cu_405f151f_1760116thrust24THRUST_300001_SM_1000_NS12placeholders2_2E,@object
	.size		_ZN41_INTERNAL_8c8732e3_4_k_cu_405f151f_1760116thrust24THRUST_300001_SM_1000_NS12placeholders2_2E,(_ZN41_INTERNAL_8c8732e3_4_k_cu_405f151f_1760114cuda3std3__45__cpo6cbeginE - _ZN41_INTERNAL_8c8732e3_4_k_cu_405f151f_1760116thrust24THRUST_300001_SM_1000_NS12placeholders2_2E)
_ZN41_INTERNAL_8c8732e3_4_k_cu_405f151f_1760116thrust24THRUST_300001_SM_1000_NS12placeholders2_2E:
	.zero		1
	.type		_ZN41_INTERNAL_8c8732e3_4_k_cu_405f151f_1760114cuda3std3__45__cpo6cbeginE,@object
	.size		_ZN41_INTERNAL_8c8732e3_4_k_cu_405f151f_1760114cuda3std3__45__cpo6cbeginE,(_ZN41_INTERNAL_8c8732e3_4_k_cu_405f151f_1760114cuda3std6ranges3__45__cpo6cbeginE - _ZN41_INTERNAL_8c8732e3_4_k_cu_405f151f_1760114cuda3std3__45__cpo6cbeginE)
_ZN41_INTERNAL_8c8732e3_4_k_cu_405f151f_1760114cuda3std3__45__cpo6cbeginE:
	.zero		1
	.type		_ZN41_INTERNAL_8c8732e3_4_k_cu_405f151f_1760114cuda3std6ranges3__45__cpo6cbeginE,@object
	.size		_ZN41_INTERNAL_8c8732e3_4_k_cu_405f151f_1760114cuda3std6ranges3__45__cpo6cbeginE,(_ZN41_INTERNAL_8c8732e3_4_k_cu_405f151f_1760116thrust24THRUST_300001_SM_1000_NS12placeholders2_6E - _ZN41_INTERNAL_8c8732e3_4_k_cu_405f151f_1760114cuda3std6ranges3__45__cpo6cbeginE)
_ZN41_INTERNAL_8c8732e3_4_k_cu_405f151f_1760114cuda3std6ranges3__45__cpo6cbeginE:
	.zero		1
	.type		_ZN41_INTERNAL_8c8732e3_4_k_cu_405f151f_1760116thrust24THRUST_300001_SM_1000_NS12placeholders2_6E,@object
	.size		_ZN41_INTERNAL_8c8732e3_4_k_cu_405f151f_1760116thrust24THRUST_300001_SM_1000_NS12placeholders2_6E,(_ZN41_INTERNAL_8c8732e3_4_k_cu_405f151f_1760114cuda3std3__45__cpo7crbeginE - _ZN41_INTERNAL_8c8732e3_4_k_cu_405f151f_1760116thrust24THRUST_300001_SM_1000_NS12placeholders2_6E)
_ZN41_INTERNAL_8c8732e3_4_k_cu_405f151f_1760116thrust24THRUST_300001_SM_1000_NS12placeholders2_6E:
	.zero		1
	.type		_ZN41_INTERNAL_8c8732e3_4_k_cu_405f151f_1760114cuda3std3__45__cpo7crbeginE,@object
	.size		_ZN41_INTERNAL_8c8732e3_4_k_cu_405f151f_1760114cuda3std3__45__cpo7crbeginE,(_ZN41_INTERNAL_8c8732e3_4_k_cu_405f151f_1760114cuda3std6ranges3__45__cpo4nextE - _ZN41_INTERNAL_8c8732e3_4_k_cu_405f151f_1760114cuda3std3__45__cpo7crbeginE)
_ZN41_INTERNAL_8c8732e3_4_k_cu_405f151f_1760114cuda3std3__45__cpo7crbeginE:
	.zero		1
	.type		_ZN41_INTERNAL_8c8732e3_4_k_cu_405f151f_1760114cuda3std6ranges3__45__cpo4nextE,@object
	.size		_ZN41_INTERNAL_8c8732e3_4_k_cu_405f151f_1760114cuda3std6ranges3__45__cpo4nextE,(_ZN41_INTERNAL_8c8732e3_4_k_cu_405f151f_1760114cuda3std6ranges3__45__cpo4swapE - _ZN41_INTERNAL_8c8732e3_4_k_cu_405f151f_1760114cuda3std6ranges3__45__cpo4nextE)
_ZN41_INTERNAL_8c8732e3_4_k_cu_405f151f_1760114cuda3std6ranges3__45__cpo4nextE:
	.zero		1
	.type		_ZN41_INTERNAL_8c8732e3_4_k_cu_405f151f_1760114cuda3std6ranges3__45__cpo4swapE,@object
	.size		_ZN41_INTERNAL_8c8732e3_4_k_cu_405f151f_1760114cuda3std6ranges3__45__cpo4swapE,(_ZN41_INTERNAL_8c8732e3_4_k_cu_405f151f_1760116thrust24THRUST_300001_SM_1000_NS8cuda_cub10par_nosyncE - _ZN41_INTERNAL_8c8732e3_4_k_cu_405f151f_1760114cuda3std6ranges3__45__cpo4swapE)
_ZN41_INTERNAL_8c8732e3_4_k_cu_405f151f_1760114cuda3std6ranges3__45__cpo4swapE:
	.zero		1
	.type		_ZN41_INTERNAL_8c8732e3_4_k_cu_405f151f_1760116thrust24THRUST_300001_SM_1000_NS8cuda_cub10par_nosyncE,@object
	.size		_ZN41_INTERNAL_8c8732e3_4_k_cu_405f151f_1760116thrust24THRUST_300001_SM_1000_NS8cuda_cub10par_nosyncE,(_ZN41_INTERNAL_8c8732e3_4_k_cu_405f151f_1760116thrust24THRUST_300001_SM_1000_NS3seqE - _ZN41_INTERNAL_8c8732e3_4_k_cu_405f151f_1760116thrust24THRUST_300001_SM_1000_NS8cuda_cub10par_nosyncE)
_ZN41_INTERNAL_8c8732e3_4_k_cu_405f151f_1760116thrust24THRUST_300001_SM_1000_NS8cuda_cub10par_nosyncE:
	.zero		1
	.type		_ZN41_INTERNAL_8c8732e3_4_k_cu_405f151f_1760116thrust24THRUST_300001_SM_1000_NS3seqE,@object
	.size		_ZN41_INTERNAL_8c8732e3_4_k_cu_405f151f_1760116thrust24THRUST_300001_SM_1000_NS3seqE,(_ZN41_INTERNAL_8c8732e3_4_k_cu_405f151f_1760114cuda3std3__420unreachable_sentinelE - _ZN41_INTERNAL_8c8732e3_4_k_cu_405f151f_1760116thrust24THRUST_300001_SM_1000_NS3seqE)
_ZN41_INTERNAL_8c8732e3_4_k_cu_405f151f_1760116thrust24THRUST_300001_SM_1000_NS3seqE:
	.zero		1
	.type		_ZN41_INTERNAL_8c8732e3_4_k_cu_405f151f_1760114cuda3std3__420unreachable_sentinelE,@object
	.size		_ZN41_INTERNAL_8c8732e3_4_k_cu_405f151f_1760114cuda3std3__420unreachable_sentinelE,(_ZN41_INTERNAL_8c8732e3_4_k_cu_405f151f_1760114cuda3std6ranges3__45__cpo5ssizeE - _ZN41_INTERNAL_8c8732e3_4_k_cu_405f151f_1760114cuda3std3__420unreachable_sentinelE)
_ZN41_INTERNAL_8c8732e3_4_k_cu_405f151f_1760114cuda3std3__420unreachable_sentinelE:
	.zero		1
	.type		_ZN41_INTERNAL_8c8732e3_4_k_cu_405f151f_1760114cuda3std6ranges3__45__cpo5ssizeE,@object
	.size		_ZN41_INTERNAL_8c8732e3_4_k_cu_405f151f_1760114cuda3std6ranges3__45__cpo5ssizeE,(_ZN41_INTERNAL_8c8732e3_4_k_cu_405f151f_1760116thrust24THRUST_300001_SM_1000_NS12placeholders2_3E - _ZN41_INTERNAL_8c8732e3_4_k_cu_405f151f_1760114cuda3std6ranges3__45__cpo5ssizeE)
_ZN41_INTERNAL_8c8732e3_4_k_cu_405f151f_1760114cuda3std6ranges3__45__cpo5ssizeE:
	.zero		1
	.type		_ZN41_INTERNAL_8c8732e3_4_k_cu_405f151f_1760116thrust24THRUST_300001_SM_1000_NS12placeholders2_3E,@object
	.size		_ZN41_INTERNAL_8c8732e3_4_k_cu_405f151f_1760116thrust24THRUST_300001_SM_1000_NS12placeholders2_3E,(_ZN41_INTERNAL_8c8732e3_4_k_cu_405f151f_1760114cuda3std3__45__cpo4cendE - _ZN41_INTERNAL_8c8732e3_4_k_cu_405f151f_1760116thrust24THRUST_300001_SM_1000_NS12placeholders2_3E)
_ZN41_INTERNAL_8c8732e3_4_k_cu_405f151f_1760116thrust24THRUST_300001_SM_1000_NS12placeholders2_3E:
	.zero		1
	.type		_ZN41_INTERNAL_8c8732e3_4_k_cu_405f151f_1760114cuda3std3__45__cpo4cendE,@object
	.size		_ZN41_INTERNAL_8c8732e3_4_k_cu_405f151f_1760114cuda3std3__45__cpo4cendE,(_ZN41_INTERNAL_8c8732e3_4_k_cu_405f151f_1760114cuda3std6ranges3__45__cpo4cendE - _ZN41_INTERNAL_8c8732e3_4_k_cu_405f151f_1760114cuda3std3__45__cpo4cendE)
_ZN41_INTERNAL_8c8732e3_4_k_cu_405f151f_1760114cuda3std3__45__cpo4cendE:
	.zero		1
	.type		_ZN41_INTERNAL_8c8732e3_4_k_cu_405f151f_1760114cuda3std6ranges3__45__cpo4cendE,@object
	.size		_ZN41_INTERNAL_8c8732e3_4_k_cu_405f151f_1760114cuda3std6ranges3__45__cpo4cendE,(_ZN41_INTERNAL_8c8732e3_4_k_cu_405f151f_1760116thrust24THRUST_300001_SM_1000_NS12placeholders2_7E - _ZN41_INTERNAL_8c8732e3_4_k_cu_405f151f_1760114cuda3std6ranges3__45__cpo4cendE)
_ZN41_INTERNAL_8c8732e3_4_k_cu_405f151f_1760114cuda3std6ranges3__45__cpo4cendE:
	.zero		1
	.type		_ZN41_INTERNAL_8c8732e3_4_k_cu_405f151f_1760116thrust24THRUST_300001_SM_1000_NS12placeholders2_7E,@object
	.size		_ZN41_INTERNAL_8c8732e3_4_k_cu_405f151f_1760116thrust24THRUST_300001_SM_1000_NS12placeholders2_7E,(_ZN41_INTERNAL_8c8732e3_4_k_cu_405f151f_1760114cuda3std3__45__cpo5crendE - _ZN41_INTERNAL_8c8732e3_4_k_cu_405f151f_1760116thrust24THRUST_300001_SM_1000_NS12placeholders2_7E)
_ZN41_INTERNAL_8c8732e3_4_k_cu_405f151f_1760116thrust24THRUST_300001_SM_1000_NS12placeholders2_7E:
	.zero		1
	.type		_ZN41_INTERNAL_8c8732e3_4_k_cu_405f151f_1760114cuda3std3__45__cpo5crendE,@object
	.size		_ZN41_INTERNAL_8c8732e3_4_k_cu_405f151f_1760114cuda3std3__45__cpo5crendE,(_ZN41_INTERNAL_8c8732e3_4_k_cu_405f151f_1760114cuda3std6ranges3__45__cpo4prevE - _ZN41_INTERNAL_8c8732e3_4_k_cu_405f151f_1760114cuda3std3__45__cpo5crendE)
_ZN41_INTERNAL_8c8732e3_4_k_cu_405f151f_1760114cuda3std3__45__cpo5crendE:
	.zero		1
	.type		_ZN41_INTERNAL_8c8732e3_4_k_cu_405f151f_1760114cuda3std6ranges3__45__cpo4prevE,@object
	.size		_ZN41_INTERNAL_8c8732e3_4_k_cu_405f151f_1760114cuda3std6ranges3__45__cpo4prevE,(_ZN41_INTERNAL_8c8732e3_4_k_cu_405f151f_1760114cuda3std6ranges3__45__cpo9iter_moveE - _ZN41_INTERNAL_8c8732e3_4_k_cu_405f151f_1760114cuda3std6ranges3__45__cpo4prevE)
_ZN41_INTERNAL_8c8732e3_4_k_cu_405f151f_1760114cuda3std6ranges3__45__cpo4prevE:
	.zero		1
	.type		_ZN41_INTERNAL_8c8732e3_4_k_cu_405f151f_1760114cuda3std6ranges3__45__cpo9iter_moveE,@object
	.size		_ZN41_INTERNAL_8c8732e3_4_k_cu_405f151f_1760114cuda3std6ranges3__45__cpo9iter_moveE,(_ZN41_INTERNAL_8c8732e3_4_k_cu_405f151f_1760116thrust24THRUST_300001_SM_1000_NS6system6detail10sequential3seqE - _ZN41_INTERNAL_8c8732e3_4_k_cu_405f151f_1760114cuda3std6ranges3__45__cpo9iter_moveE)
_ZN41_INTERNAL_8c8732e3_4_k_cu_405f151f_1760114cuda3std6ranges3__45__cpo9iter_moveE:
	.zero		1
	.type		_ZN41_INTERNAL_8c8732e3_4_k_cu_405f151f_1760116thrust24THRUST_300001_SM_1000_NS6system6detail10sequential3seqE,@object
	.size		_ZN41_INTERNAL_8c8732e3_4_k_cu_405f151f_1760116thrust24THRUST_300001_SM_1000_NS6system6detail10sequential3seqE,(_ZN41_INTERNAL_8c8732e3_4_k_cu_405f151f_1760116thrust24THRUST_300001_SM_1000_NS12placeholders2_9E - _ZN41_INTERNAL_8c8732e3_4_k_cu_405f151f_1760116thrust24THRUST_300001_SM_1000_NS6system6detail10sequential3seqE)
_ZN41_INTERNAL_8c8732e3_4_k_cu_405f151f_1760116thrust24THRUST_300001_SM_1000_NS6system6detail10sequential3seqE:
	.zero		1
	.type		_ZN41_INTERNAL_8c8732e3_4_k_cu_405f151f_1760116thrust24THRUST_300001_SM_1000_NS12placeholders2_9E,@object
	.size		_ZN41_INTERNAL_8c8732e3_4_k_cu_405f151f_1760116thrust24THRUST_300001_SM_1000_NS12placeholders2_9E,(_ZN41_INTERNAL_8c8732e3_4_k_cu_405f151f_1760114cuda3std3__419piecewise_constructE - _ZN41_INTERNAL_8c8732e3_4_k_cu_405f151f_1760116thrust24THRUST_300001_SM_1000_NS12placeholders2_9E)
_ZN41_INTERNAL_8c8732e3_4_k_cu_405f151f_1760116thrust24THRUST_300001_SM_1000_NS12placeholders2_9E:
	.zero		1
	.type		_ZN41_INTERNAL_8c8732e3_4_k_cu_405f151f_1760114cuda3std3__419piecewise_constructE,@object
	.size		_ZN41_INTERNAL_8c8732e3_4_k_cu_405f151f_1760114cuda3std3__419piecewise_constructE,(_ZN41_INTERNAL_8c8732e3_4_k_cu_405f151f_1760114cuda3std6ranges3__45__cpo5cdataE - _ZN41_INTERNAL_8c8732e3_4_k_cu_405f151f_1760114cuda3std3__419piecewise_constructE)
_ZN41_INTERNAL_8c8732e3_4_k_cu_405f151f_1760114cuda3std3__419piecewise_constructE:
	.zero		1
	.type		_ZN41_INTERNAL_8c8732e3_4_k_cu_405f151f_1760114cuda3std6ranges3__45__cpo5cdataE,@object
	.size		_ZN41_INTERNAL_8c8732e3_4_k_cu_405f151f_1760114cuda3std6ranges3__45__cpo5cdataE,(_ZN41_INTERNAL_8c8732e3_4_k_cu_405f151f_1760116thrust24THRUST_300001_SM_1000_NS12placeholders2_1E - _ZN41_INTERNAL_8c8732e3_4_k_cu_405f151f_1760114cuda3std6ranges3__45__cpo5cdataE)
_ZN41_INTERNAL_8c8732e3_4_k_cu_405f151f_1760114cuda3std6ranges3__45__cpo5cdataE:
	.zero		1
	.type		_ZN41_INTERNAL_8c8732e3_4_k_cu_405f151f_1760116thrust24THRUST_300001_SM_1000_NS12placeholders2_1E,@object
	.size		_ZN41_INTERNAL_8c8732e3_4_k_cu_405f151f_1760116thrust24THRUST_300001_SM_1000_NS12placeholders2_1E,(_ZN41_INTERNAL_8c8732e3_4_k_cu_405f151f_1760114cuda3std3__45__cpo3endE - _ZN41_INTERNAL_8c8732e3_4_k_cu_405f151f_1760116thrust24THRUST_300001_SM_1000_NS12placeholders2_1E)
_ZN41_INTERNAL_8c8732e3_4_k_cu_405f151f_1760116thrust24THRUST_300001_SM_1000_NS12placeholders2_1E:
	.zero		1
	.type		_ZN41_INTERNAL_8c8732e3_4_k_cu_405f151f_1760114cuda3std3__45__cpo3endE,@object
	.size		_ZN41_INTERNAL_8c8732e3_4_k_cu_405f151f_1760114cuda3std3__45__cpo3endE,(_ZN41_INTERNAL_8c8732e3_4_k_cu_405f151f_1760114cuda3std6ranges3__45__cpo3endE - _ZN41_INTERNAL_8c8732e3_4_k_cu_405f151f_1760114cuda3std3__45__cpo3endE)
_ZN41_INTERNAL_8c8732e3_4_k_cu_405f151f_1760114cuda3std3__45__cpo3endE:
	.zero		1
	.type		_ZN41_INTERNAL_8c8732e3_4_k_cu_405f151f_1760114cuda3std6ranges3__45__cpo3endE,@object
	.size		_ZN41_INTERNAL_8c8732e3_4_k_cu_405f151f_1760114cuda3std6ranges3__45__cpo3endE,(_ZN41_INTERNAL_8c8732e3_4_k_cu_405f151f_1760116thrust24THRUST_300001_SM_1000_NS12placeholders2_5E - _ZN41_INTERNAL_8c8732e3_4_k_cu_405f151f_1760114cuda3std6ranges3__45__cpo3endE)
_ZN41_INTERNAL_8c8732e3_4_k_cu_405f151f_1760114cuda3std6ranges3__45__cpo3endE:
	.zero		1
	.type		_ZN41_INTERNAL_8c8732e3_4_k_cu_405f151f_1760116thrust24THRUST_300001_SM_1000_NS12placeholders2_5E,@object
	.size		_ZN41_INTERNAL_8c8732e3_4_k_cu_405f151f_1760116thrust24THRUST_300001_SM_1000_NS12placeholders2_5E,(_ZN41_INTERNAL_8c8732e3_4_k_cu_405f151f_1760114cuda3std3__45__cpo4rendE - _ZN41_INTERNAL_8c8732e3_4_k_cu_405f151f_1760116thrust24THRUST_300001_SM_1000_NS12placeholders2_5E)
_ZN41_INTERNAL_8c8732e3_4_k_cu_405f151f_1760116thrust24THRUST_300001_SM_1000_NS12placeholders2_5E:
	.zero		1
	.type		_ZN41_INTERNAL_8c8732e3_4_k_cu_405f151f_1760114cuda3std3__45__cpo4rendE,@object
	.size		_ZN41_INTERNAL_8c8732e3_4_k_cu_405f151f_1760114cuda3std3__45__cpo4rendE,(_ZN41_INTERNAL_8c8732e3_4_k_cu_405f151f_1760114cuda3std6ranges3__45__cpo9iter_swapE - _ZN41_INTERNAL_8c8732e3_4_k_cu_405f151f_1760114cuda3std3__45__cpo4rendE)
_ZN41_INTERNAL_8c8732e3_4_k_cu_405f151f_1760114cuda3std3__45__cpo4rendE:
	.zero		1
	.type		_ZN41_INTERNAL_8c8732e3_4_k_cu_405f151f_1760114cuda3std6ranges3__45__cpo9iter_swapE,@object
	.size		_ZN41_INTERNAL_8c8732e3_4_k_cu_405f151f_1760114cuda3std6ranges3__45__cpo9iter_swapE,(_ZN41_INTERNAL_8c8732e3_4_k_cu_405f151f_1760114cuda3std3__48unexpectE - _ZN41_INTERNAL_8c8732e3_4_k_cu_405f151f_1760114cuda3std6ranges3__45__cpo9iter_swapE)
_ZN41_INTERNAL_8c8732e3_4_k_cu_405f151f_1760114cuda3std6ranges3__45__cpo9iter_swapE:
	.zero		1
	.type		_ZN41_INTERNAL_8c8732e3_4_k_cu_405f151f_1760114cuda3std3__48unexpectE,@object
	.size		_ZN41_INTERNAL_8c8732e3_4_k_cu_405f151f_1760114cuda3std3__48unexpectE,(_ZN41_INTERNAL_8c8732e3_4_k_cu_405f151f_1760116thrust24THRUST_300001_SM_1000_NS8cuda_cub3parE - _ZN41_INTERNAL_8c8732e3_4_k_cu_405f151f_1760114cuda3std3__48unexpectE)
_ZN41_INTERNAL_8c8732e3_4_k_cu_405f151f_1760114cuda3std3__48unexpectE:
	.zero		1
	.type		_ZN41_INTERNAL_8c8732e3_4_k_cu_405f151f_1760116thrust24THRUST_300001_SM_1000_NS8cuda_cub3parE,@object
	.size		_ZN41_INTERNAL_8c8732e3_4_k_cu_405f151f_1760116thrust24THRUST_300001_SM_1000_NS8cuda_cub3parE,(.L_29 - _ZN41_INTERNAL_8c8732e3_4_k_cu_405f151f_1760116thrust24THRUST_300001_SM_1000_NS8cuda_cub3parE)
_ZN41_INTERNAL_8c8732e3_4_k_cu_405f151f_1760116thrust24THRUST_300001_SM_1000_NS8cuda_cub3parE:
	.zero		1
.L_29:


//--------------------- .nv.constant0._ZN3cub18CUB_300001_SM_10006detail11EmptyKernelIvEEvv --------------------------
	.section	.nv.constant0._ZN3cub18CUB_300001_SM_10006detail11EmptyKernelIvEEvv,"a",@progbits
	.sectionflags	@""
	.align	4
.nv.constant0._ZN3cub18CUB_300001_SM_10006detail11EmptyKernelIvEEvv:
	.zero		896


//--------------------- SYMBOLS --------------------------

	.type		.nv.reservedSmem.offset0,@object
	.size		.nv.reservedSmem.offset0,0x4
